//
// Generated by NVIDIA NVVM Compiler
//
// Compiler Build ID: CL-36424714
// Cuda compilation tools, release 13.0, V13.0.88
// Based on NVVM 20.0.0
//

.version 9.0
.target sm_100
.address_size 64

	// .globl	_Z10vector_addPdS_S_i

.visible .entry _Z10vector_addPdS_S_i(
	.param .u64 .ptr .align 1 _Z10vector_addPdS_S_i_param_0,
	.param .u64 .ptr .align 1 _Z10vector_addPdS_S_i_param_1,
	.param .u64 .ptr .align 1 _Z10vector_addPdS_S_i_param_2,
	.param .u32 _Z10vector_addPdS_S_i_param_3
)
{
	.reg .pred 	%p<2>;
	.reg .b32 	%r<9>;
	.reg .b64 	%rd<11>;
	.reg .b64 	%fd<97>;

	ld.param.u64 	%rd4, [_Z10vector_addPdS_S_i_param_0];
	ld.param.u64 	%rd5, [_Z10vector_addPdS_S_i_param_1];
	ld.param.u64 	%rd6, [_Z10vector_addPdS_S_i_param_2];
	cvta.to.global.u64 	%rd7, %rd4;
	cvta.to.global.u64 	%rd8, %rd6;
	cvta.to.global.u64 	%rd9, %rd5;
	mov.u32 	%r4, %ctaid.x;
	mov.u32 	%r5, %ntid.x;
	mov.u32 	%r6, %tid.x;
	mad.lo.s32 	%r7, %r4, %r5, %r6;
	mul.wide.s32 	%rd10, %r7, 8;
	add.s64 	%rd1, %rd9, %rd10;
	add.s64 	%rd2, %rd8, %rd10;
	add.s64 	%rd3, %rd7, %rd10;
	mov.b32 	%r8, 0;
$L__BB0_1:
	ld.global.f64 	%fd1, [%rd1];
	ld.global.f64 	%fd2, [%rd2];
	add.f64 	%fd3, %fd1, %fd2;
	st.global.f64 	[%rd3], %fd3;
	ld.global.f64 	%fd4, [%rd1];
	ld.global.f64 	%fd5, [%rd2];
	add.f64 	%fd6, %fd4, %fd5;
	st.global.f64 	[%rd3], %fd6;
	ld.global.f64 	%fd7, [%rd1];
	ld.global.f64 	%fd8, [%rd2];
	add.f64 	%fd9, %fd7, %fd8;
	st.global.f64 	[%rd3], %fd9;
	ld.global.f64 	%fd10, [%rd1];
	ld.global.f64 	%fd11, [%rd2];
	add.f64 	%fd12, %fd10, %fd11;
	st.global.f64 	[%rd3], %fd12;
	ld.global.f64 	%fd13, [%rd1];
	ld.global.f64 	%fd14, [%rd2];
	add.f64 	%fd15, %fd13, %fd14;
	st.global.f64 	[%rd3], %fd15;
	ld.global.f64 	%fd16, [%rd1];
	ld.global.f64 	%fd17, [%rd2];
	add.f64 	%fd18, %fd16, %fd17;
	st.global.f64 	[%rd3], %fd18;
	ld.global.f64 	%fd19, [%rd1];
	ld.global.f64 	%fd20, [%rd2];
	add.f64 	%fd21, %fd19, %fd20;
	st.global.f64 	[%rd3], %fd21;
	ld.global.f64 	%fd22, [%rd1];
	ld.global.f64 	%fd23, [%rd2];
	add.f64 	%fd24, %fd22, %fd23;
	st.global.f64 	[%rd3], %fd24;
	ld.global.f64 	%fd25, [%rd1];
	ld.global.f64 	%fd26, [%rd2];
	add.f64 	%fd27, %fd25, %fd26;
	st.global.f64 	[%rd3], %fd27;
	ld.global.f64 	%fd28, [%rd1];
	ld.global.f64 	%fd29, [%rd2];
	add.f64 	%fd30, %fd28, %fd29;
	st.global.f64 	[%rd3], %fd30;
	ld.global.f64 	%fd31, [%rd1];
	ld.global.f64 	%fd32, [%rd2];
	add.f64 	%fd33, %fd31, %fd32;
	st.global.f64 	[%rd3], %fd33;
	ld.global.f64 	%fd34, [%rd1];
	ld.global.f64 	%fd35, [%rd2];
	add.f64 	%fd36, %fd34, %fd35;
	st.global.f64 	[%rd3], %fd36;
	ld.global.f64 	%fd37, [%rd1];
	ld.global.f64 	%fd38, [%rd2];
	add.f64 	%fd39, %fd37, %fd38;
	st.global.f64 	[%rd3], %fd39;
	ld.global.f64 	%fd40, [%rd1];
	ld.global.f64 	%fd41, [%rd2];
	add.f64 	%fd42, %fd40, %fd41;
	st.global.f64 	[%rd3], %fd42;
	ld.global.f64 	%fd43, [%rd1];
	ld.global.f64 	%fd44, [%rd2];
	add.f64 	%fd45, %fd43, %fd44;
	st.global.f64 	[%rd3], %fd45;
	ld.global.f64 	%fd46, [%rd1];
	ld.global.f64 	%fd47, [%rd2];
	add.f64 	%fd48, %fd46, %fd47;
	st.global.f64 	[%rd3], %fd48;
	ld.global.f64 	%fd49, [%rd1];
	ld.global.f64 	%fd50, [%rd2];
	add.f64 	%fd51, %fd49, %fd50;
	st.global.f64 	[%rd3], %fd51;
	ld.global.f64 	%fd52, [%rd1];
	ld.global.f64 	%fd53, [%rd2];
	add.f64 	%fd54, %fd52, %fd53;
	st.global.f64 	[%rd3], %fd54;
	ld.global.f64 	%fd55, [%rd1];
	ld.global.f64 	%fd56, [%rd2];
	add.f64 	%fd57, %fd55, %fd56;
	st.global.f64 	[%rd3], %fd57;
	ld.global.f64 	%fd58, [%rd1];
	ld.global.f64 	%fd59, [%rd2];
	add.f64 	%fd60, %fd58, %fd59;
	st.global.f64 	[%rd3], %fd60;
	ld.global.f64 	%fd61, [%rd1];
	ld.global.f64 	%fd62, [%rd2];
	add.f64 	%fd63, %fd61, %fd62;
	st.global.f64 	[%rd3], %fd63;
	ld.global.f64 	%fd64, [%rd1];
	ld.global.f64 	%fd65, [%rd2];
	add.f64 	%fd66, %fd64, %fd65;
	st.global.f64 	[%rd3], %fd66;
	ld.global.f64 	%fd67, [%rd1];
	ld.global.f64 	%fd68, [%rd2];
	add.f64 	%fd69, %fd67, %fd68;
	st.global.f64 	[%rd3], %fd69;
	ld.global.f64 	%fd70, [%rd1];
	ld.global.f64 	%fd71, [%rd2];
	add.f64 	%fd72, %fd70, %fd71;
	st.global.f64 	[%rd3], %fd72;
	ld.global.f64 	%fd73, [%rd1];
	ld.global.f64 	%fd74, [%rd2];
	add.f64 	%fd75, %fd73, %fd74;
	st.global.f64 	[%rd3], %fd75;
	ld.global.f64 	%fd76, [%rd1];
	ld.global.f64 	%fd77, [%rd2];
	add.f64 	%fd78, %fd76, %fd77;
	st.global.f64 	[%rd3], %fd78;
	ld.global.f64 	%fd79, [%rd1];
	ld.global.f64 	%fd80, [%rd2];
	add.f64 	%fd81, %fd79, %fd80;
	st.global.f64 	[%rd3], %fd81;
	ld.global.f64 	%fd82, [%rd1];
	ld.global.f64 	%fd83, [%rd2];
	add.f64 	%fd84, %fd82, %fd83;
	st.global.f64 	[%rd3], %fd84;
	ld.global.f64 	%fd85, [%rd1];
	ld.global.f64 	%fd86, [%rd2];
	add.f64 	%fd87, %fd85, %fd86;
	st.global.f64 	[%rd3], %fd87;
	ld.global.f64 	%fd88, [%rd1];
	ld.global.f64 	%fd89, [%rd2];
	add.f64 	%fd90, %fd88, %fd89;
	st.global.f64 	[%rd3], %fd90;
	ld.global.f64 	%fd91, [%rd1];
	ld.global.f64 	%fd92, [%rd2];
	add.f64 	%fd93, %fd91, %fd92;
	st.global.f64 	[%rd3], %fd93;
	ld.global.f64 	%fd94, [%rd1];
	ld.global.f64 	%fd95, [%rd2];
	add.f64 	%fd96, %fd94, %fd95;
	st.global.f64 	[%rd3], %fd96;
	add.s32 	%r8, %r8, 32;
	setp.ne.s32 	%p1, %r8, 1024;
	@%p1 bra 	$L__BB0_1;
	ret;

}


// ===== COMPILED SASS (sm_100) =====

	.target	sm_100

	.elftype	@"ET_EXEC"


//--------------------- .note.nv.tkinfo           --------------------------
	.section	.note.nv.tkinfo,"",@"SHT_NOTE"
	.sectionflags	@"SHF_NOTE_NV_TKINFO"
	.tkinfo
        /*0018*/ 	.word	0x00000002
        /*0030*/ 	.string	""
        /*0030*/ 	.string	"ptxas"
        /*0030*/ 	.string	"Cuda compilation tools, release 13.0, V13.0.88"
        /*0030*/ 	.string	"Build cuda_13.0.r13.0/compiler.36424714_0"
        /*0030*/ 	.string	"-arch sm_100 -m 64 "



//--------------------- .note.nv.cuinfo           --------------------------
	.section	.note.nv.cuinfo,"",@"SHT_NOTE"
	.sectionflags	@"SHF_NOTE_NV_CUINFO"
        /*0018*/ 	.short	0x0002
        /*001a*/ 	.short	0x0064
        /*001c*/ 	.short	0x0082
	.zero		2


//--------------------- .nv.info                  --------------------------
	.section	.nv.info,"",@"SHT_CUDA_INFO"
	.align	4


	//----- nvinfo : EIATTR_REGCOUNT
	.align		4
        /*0000*/ 	.byte	0x04, 0x2f
        /*0002*/ 	.short	(.L_1 - .L_0)
	.align		4
.L_0:
        /*0004*/ 	.word	index@(_Z10vector_addPdS_S_i)
        /*0008*/ 	.word	0x00000014


	//----- nvinfo : EIATTR_FRAME_SIZE
	.align		4
.L_1:
        /*000c*/ 	.byte	0x04, 0x11
        /*000e*/ 	.short	(.L_3 - .L_2)
	.align		4
.L_2:
        /*0010*/ 	.word	index@(_Z10vector_addPdS_S_i)
        /*0014*/ 	.word	0x00000000


	//----- nvinfo : EIATTR_MIN_STACK_SIZE
	.align		4
.L_3:
        /*0018*/ 	.byte	0x04, 0x12
        /*001a*/ 	.short	(.L_5 - .L_4)
	.align		4
.L_4:
        /*001c*/ 	.word	index@(_Z10vector_addPdS_S_i)
        /*0020*/ 	.word	0x00000000
.L_5:


//--------------------- .nv.compat                --------------------------
	.section	.nv.compat,"",@"SHT_CUDA_COMPAT_INFO"
	.align	4
        /*0000*/ 	.byte	0x02, 0x09, 0x00, 0x00, 0x02, 0x02, 0x01, 0x00, 0x02, 0x05, 0x05, 0x00, 0x03, 0x07, 0x01, 0x01
        /*0010*/ 	.byte	0x02, 0x03, 0x00, 0x00, 0x02, 0x06, 0x01, 0x00, 0x04, 0x0b, 0x08, 0x00, 0x01, 0x00, 0x00, 0x00
        /*0020*/ 	.byte	0x00, 0x00, 0x00, 0x00


//--------------------- .nv.info._Z10vector_addPdS_S_i --------------------------
	.section	.nv.info._Z10vector_addPdS_S_i,"",@"SHT_CUDA_INFO"
	.sectionflags	@""
	.align	4


	//----- nvinfo : EIATTR_CUDA_API_VERSION
	.align		4
        /*0000*/ 	.byte	0x04, 0x37
        /*0002*/ 	.short	(.L_7 - .L_6)
.L_6:
        /*0004*/ 	.word	0x00000082


	//----- nvinfo : EIATTR_KPARAM_INFO
	.align		4
.L_7:
        /*0008*/ 	.byte	0x04, 0x17
        /*000a*/ 	.short	(.L_9 - .L_8)
.L_8:
        /*000c*/ 	.word	0x00000000
        /*0010*/ 	.short	0x0003
        /*0012*/ 	.short	0x0018
        /*0014*/ 	.byte	0x00, 0xf0, 0x11, 0x00


	//----- nvinfo : EIATTR_KPARAM_INFO
	.align		4
.L_9:
        /*0018*/ 	.byte	0x04, 0x17
        /*001a*/ 	.short	(.L_11 - .L_10)
.L_10:
        /*001c*/ 	.word	0x00000000
        /*0020*/ 	.short	0x0002
        /*0022*/ 	.short	0x0010
        /*0024*/ 	.byte	0x00, 0xf5, 0x21, 0x00


	//----- nvinfo : EIATTR_KPARAM_INFO
	.align		4
.L_11:
        /*0028*/ 	.byte	0x04, 0x17
        /*002a*/ 	.short	(.L_13 - .L_12)
.L_12:
        /*002c*/ 	.word	0x00000000
        /*0030*/ 	.short	0x0001
        /*0032*/ 	.short	0x0008
        /*0034*/ 	.byte	0x00, 0xf5, 0x21, 0x00


	//----- nvinfo : EIATTR_KPARAM_INFO
	.align		4
.L_13:
        /*0038*/ 	.byte	0x04, 0x17
        /*003a*/ 	.short	(.L_15 - .L_14)
.L_14:
        /*003c*/ 	.word	0x00000000
        /*0040*/ 	.short	0x0000
        /*0042*/ 	.short	0x0000
        /*0044*/ 	.byte	0x00, 0xf5, 0x21, 0x00


	//----- nvinfo : EIATTR_SPARSE_MMA_MASK
	.align		4
.L_15:
        /*0048*/ 	.byte	0x03, 0x50
        /*004a*/ 	.short	0x0000


	//----- nvinfo : EIATTR_MAXREG_COUNT
	.align		4
        /*004c*/ 	.byte	0x03, 0x1b
        /*004e*/ 	.short	0x00ff


	//----- nvinfo : EIATTR_MERCURY_ISA_VERSION
	.align		4
        /*0050*/ 	.byte	0x03, 0x5f
        /*0052*/ 	.short	0x0101


	//----- nvinfo : EIATTR_VRC_CTA_INIT_COUNT
	.align		4
        /*0054*/ 	.byte	0x02, 0x4a
	.zero		1
	.zero		1


	//----- nvinfo : EIATTR_EXIT_INSTR_OFFSETS
	.align		4
        /*0058*/ 	.byte	0x04, 0x1c
        /*005a*/ 	.short	(.L_17 - .L_16)


	//   ....[0]....
.L_16:
        /*005c*/ 	.word	0x00000900


	//----- nvinfo : EIATTR_CBANK_PARAM_SIZE
	.align		4
.L_17:
        /*0060*/ 	.byte	0x03, 0x19
        /*0062*/ 	.short	0x001c


	//----- nvinfo : EIATTR_PARAM_CBANK
	.align		4
        /*0064*/ 	.byte	0x04, 0x0a
        /*0066*/ 	.short	(.L_19 - .L_18)
	.align		4
.L_18:
        /*0068*/ 	.word	index@(.nv.constant0._Z10vector_addPdS_S_i)
        /*006c*/ 	.short	0x0380
        /*006e*/ 	.short	0x001c


	//----- nvinfo : EIATTR_SW_WAR
	.align		4
.L_19:
        /*0070*/ 	.byte	0x04, 0x36
        /*0072*/ 	.short	(.L_21 - .L_20)
.L_20:
        /*0074*/ 	.word	0x00000008
.L_21:


//--------------------- .nv.callgraph             --------------------------
	.section	.nv.callgraph,"",@"SHT_CUDA_CALLGRAPH"
	.align	4
	.sectionentsize	8
	.align		4
        /*0000*/ 	.word	0x00000000
	.align		4
        /*0004*/ 	.word	0xffffffff
	.align		4
        /*0008*/ 	.word	0x00000000
	.align		4
        /*000c*/ 	.word	0xfffffffe
	.align		4
        /*0010*/ 	.word	0x00000000
	.align		4
        /*0014*/ 	.word	0xfffffffd
	.align		4
        /*0018*/ 	.word	0x00000000
	.align		4
        /*001c*/ 	.word	0xfffffffc


//--------------------- .text._Z10vector_addPdS_S_i --------------------------
	.section	.text._Z10vector_addPdS_S_i,"ax",@progbits
	.align	128
        .global         _Z10vector_addPdS_S_i
        .type           _Z10vector_addPdS_S_i,@function
        .size           _Z10vector_addPdS_S_i,(.L_x_2 - _Z10vector_addPdS_S_i)
        .other          _Z10vector_addPdS_S_i,@"STO_CUDA_ENTRY STV_DEFAULT"
_Z10vector_addPdS_S_i:
.text._Z10vector_addPdS_S_i:
[----:B------:R-:W-:Y:S01]  /*0000*/  LDC R1, c[0x0][0x37c] ;  /* 0x0000df00ff017b82 */ /* 0x000fe20000000800 */
[----:B------:R-:W0:Y:S07]  /*0010*/  S2R R0, SR_TID.X ;  /* 0x0000000000007919 */ /* 0x000e2e0000002100 */
[----:B------:R-:W0:Y:S01]  /*0020*/  S2UR UR4, SR_CTAID.X ;  /* 0x00000000000479c3 */ /* 0x000e220000002500 */
[----:B------:R-:W1:Y:S07]  /*0030*/  LDCU.64 UR6, c[0x0][0x358] ;  /* 0x00006b00ff0677ac */ /* 0x000e6e0008000a00 */
[----:B------:R-:W0:Y:S08]  /*0040*/  LDC R9, c[0x0][0x360] ;  /* 0x0000d800ff097b82 */ /* 0x000e300000000800 */
[----:B------:R-:W2:Y:S08]  /*0050*/  LDC.64 R2, c[0x0][0x388] ;  /* 0x0000e200ff027b82 */ /* 0x000eb00000000a00 */
[----:B------:R-:W3:Y:S08]  /*0060*/  LDC.64 R4, c[0x0][0x390] ;  /* 0x0000e400ff047b82 */ /* 0x000ef00000000a00 */
[----:B------:R-:W4:Y:S01]  /*0070*/  LDC.64 R6, c[0x0][0x380] ;  /* 0x0000e000ff067b82 */ /* 0x000f220000000a00 */
[----:B0-----:R-:W-:Y:S01]  /*0080*/  IMAD R9, R9, UR4, R0 ;  /* 0x0000000409097c24 */ /* 0x001fe2000f8e0200 */
[----:B------:R-:W-:-:S03]  /*0090*/  UMOV UR4, URZ ;  /* 0x000000ff00047c82 */ /* 0x000fc60008000000 */
[----:B--2---:R-:W-:-:S04]  /*00a0*/  IMAD.WIDE R2, R9, 0x8, R2 ;  /* 0x0000000809027825 */ /* 0x004fc800078e0202 */
[----:B---3--:R-:W-:-:S04]  /*00b0*/  IMAD.WIDE R4, R9, 0x8, R4 ;  /* 0x0000000809047825 */ /* 0x008fc800078e0204 */
[----:B-1--4-:R-:W-:-:S07]  /*00c0*/  IMAD.WIDE R6, R9, 0x8, R6 ;  /* 0x0000000809067825 */ /* 0x012fce00078e0206 */
.L_x_0:
[----:B0-----:R-:W2:Y:S04]  /*00d0*/  LDG.E.64 R8, desc[UR6][R2.64] ;  /* 0x0000000602087981 */ /* 0x001ea8000c1e1b00 */
[----:B------:R-:W2:Y:S02]  /*00e0*/  LDG.E.64 R10, desc[UR6][R4.64] ;  /* 0x00000006040a7981 */ /* 0x000ea4000c1e1b00 */
[----:B--2---:R-:W-:-:S07]  /*00f0*/  DADD R8, R8, R10 ;  /* 0x0000000008087229 */ /* 0x004fce000000000a */
[----:B------:R0:W-:Y:S04]  /*0100*/  STG.E.64 desc[UR6][R6.64], R8 ;  /* 0x0000000806007986 */ /* 0x0001e8000c101b06 */
[----:B------:R-:W2:Y:S04]  /*0110*/  LDG.E.64 R10, desc[UR6][R2.64] ;  /* 0x00000006020a7981 */ /* 0x000ea8000c1e1b00 */
[----:B------:R-:W2:Y:S02]  /*0120*/  LDG.E.64 R12, desc[UR6][R4.64] ;  /* 0x00000006040c7981 */ /* 0x000ea4000c1e1b00 */
[----:B--2---:R-:W-:-:S07]  /*0130*/  DADD R10, R10, R12 ;  /* 0x000000000a0a7229 */ /* 0x004fce000000000c */
[----:B------:R1:W-:Y:S04]  /*0140*/  STG.E.64 desc[UR6][R6.64], R10 ;  /* 0x0000000a06007986 */ /* 0x0003e8000c101b06 */
[----:B------:R-:W2:Y:S04]  /*0150*/  LDG.E.64 R12, desc[UR6][R2.64] ;  /* 0x00000006020c7981 */ /* 0x000ea8000c1e1b00 */
[----:B------:R-:W2:Y:S02]  /*0160*/  LDG.E.64 R14, desc[UR6][R4.64] ;  /* 0x00000006040e7981 */ /* 0x000ea4000c1e1b00 */
[----:B--2---:R-:W-:-:S07]  /*0170*/  DADD R12, R12, R14 ;  /* 0x000000000c0c7229 */ /* 0x004fce000000000e */
[----:B------:R2:W-:Y:S04]  /*0180*/  STG.E.64 desc[UR6][R6.64], R12 ;  /* 0x0000000c06007986 */ /* 0x0005e8000c101b06 */
[----:B------:R-:W3:Y:S04]  /*0190*/  LDG.E.64 R14, desc[UR6][R2.64] ;  /* 0x00000006020e7981 */ /* 0x000ee8000c1e1b00 */
[----:B------:R-:W3:Y:S02]  /*01a0*/  LDG.E.64 R16, desc[UR6][R4.64] ;  /* 0x0000000604107981 */ /* 0x000ee4000c1e1b00 */
[----:B---3--:R-:W-:-:S07]  /*01b0*/  DADD R14, R14, R16 ;  /* 0x000000000e0e7229 */ /* 0x008fce0000000010 */
[----:B------:R3:W-:Y:S04]  /*01c0*/  STG.E.64 desc[UR6][R6.64], R14 ;  /* 0x0000000e06007986 */ /* 0x0007e8000c101b06 */
[----:B0-----:R-:W4:Y:S04]  /*01d0*/  LDG.E.64 R8, desc[UR6][R2.64] ;  /* 0x0000000602087981 */ /* 0x001f28000c1e1b00 */
[----:B------:R-:W4:Y:S02]  /*01e0*/  LDG.E.64 R16, desc[UR6][R4.64] ;  /* 0x0000000604107981 */ /* 0x000f24000c1e1b00 */
[----:B----4-:R-:W-:-:S07]  /*01f0*/  DADD R8, R8, R16 ;  /* 0x0000000008087229 */ /* 0x010fce0000000010 */
[----:B------:R0:W-:Y:S04]  /*0200*/  STG.E.64 desc[UR6][R6.64], R8 ;  /* 0x0000000806007986 */ /* 0x0001e8000c101b06 */
[----:B-1----:R-:W4:Y:S04]  /*0210*/  LDG.E.64 R10, desc[UR6][R2.64] ;  /* 0x00000006020a7981 */ /* 0x002f28000c1e1b00 */
[----:B------:R-:W4:Y:S02]  /*0220*/  LDG.E.64 R16, desc[UR6][R4.64] ;  /* 0x0000000604107981 */ /* 0x000f24000c1e1b00 */
[----:B----4-:R-:W-:-:S07]  /*0230*/  DADD R10, R10, R16 ;  /* 0x000000000a0a7229 */ /* 0x010fce0000000010 */
[----:B------:R1:W-:Y:S04]  /*0240*/  STG.E.64 desc[UR6][R6.64], R10 ;  /* 0x0000000a06007986 */ /* 0x0003e8000c101b06 */
[----:B--2---:R-:W2:Y:S04]  /*0250*/  LDG.E.64 R12, desc[UR6][R2.64] ;  /* 0x00000006020c7981 */ /* 0x004ea8000c1e1b00 */
[----:B------:R-:W2:Y:S02]  /*0260*/  LDG.E.64 R16, desc[UR6][R4.64] ;  /* 0x0000000604107981 */ /* 0x000ea4000c1e1b00 */
[----:B--2---:R-:W-:-:S07]  /*0270*/  DADD R12, R12, R16 ;  /* 0x000000000c0c7229 */ /* 0x004fce0000000010 */
[----:B------:R2:W-:Y:S04]  /*0280*/  STG.E.64 desc[UR6][R6.64], R12 ;  /* 0x0000000c06007986 */ /* 0x0005e8000c101b06 */
[----:B---3--:R-:W3:Y:S04]  /*0290*/  LDG.E.64 R14, desc[UR6][R2.64] ;  /* 0x00000006020e7981 */ /* 0x008ee8000c1e1b00 */
        /* <DEDUP_REMOVED lines=95> */
[----:B---3--:R-:W2:Y:S04]  /*0890*/  LDG.E.64 R14, desc[UR6][R2.64] ;  /* 0x00000006020e7981 */ /* 0x008ea8000c1e1b00 */
[----:B------:R-:W2:Y:S01]  /*08a0*/  LDG.E.64 R16, desc[UR6][R4.64] ;  /* 0x0000000604107981 */ /* 0x000ea2000c1e1b00 */
[----:B------:R-:W-:-:S04]  /*08b0*/  UIADD3 UR4, UPT, UPT, UR4, 0x20, URZ ;  /* 0x0000002004047890 */ /* 0x000fc8000fffe0ff */
[----:B------:R-:W-:Y:S01]  /*08c0*/  UISETP.NE.AND UP0, UPT, UR4, 0x400, UPT ;  /* 0x000004000400788c */ /* 0x000fe2000bf05270 */
[----:B--2---:R-:W-:-:S07]  /*08d0*/  DADD R14, R14, R16 ;  /* 0x000000000e0e7229 */ /* 0x004fce0000000010 */
[----:B------:R0:W-:Y:S01]  /*08e0*/  STG.E.64 desc[UR6][R6.64], R14 ;  /* 0x0000000e06007986 */ /* 0x0001e2000c101b06 */
[----:B------:R-:W-:Y:S05]  /*08f0*/  BRA.U UP0, `(.L_x_0) ;  /* 0xfffffff500f47547 */ /* 0x000fea000b83ffff */
[----:B------:R-:W-:Y:S05]  /*0900*/  EXIT ;  /* 0x000000000000794d */ /* 0x000fea0003800000 */
.L_x_1:
[----:B------:R-:W-:-:S00]  /*0910*/  BRA `(.L_x_1) ;  /* 0xfffffffc00fc7947 */ /* 0x000fc0000383ffff */
[----:B------:R-:W-:-:S00]  /*0920*/  NOP ;  /* 0x0000000000007918 */ /* 0x000fc00000000000 */
        /* <DEDUP_REMOVED lines=13> */
.L_x_2:


//--------------------- .nv.shared.reserved.0     --------------------------
	.section	.nv.shared.reserved.0,"aw",@nobits
	.weak		__nv_reservedSMEM_offset_0_alias
	.size		__nv_reservedSMEM_offset_0_alias, 0, 64
	.other		__nv_reservedSMEM_offset_0_alias,@"STO_CUDA_RESERVED_SHARED STV_DEFAULT"
__nv_reservedSMEM_offset_0_alias:
	.zero		0
	.zero		64


//--------------------- .nv.constant0._Z10vector_addPdS_S_i --------------------------
	.section	.nv.constant0._Z10vector_addPdS_S_i,"a",@progbits
	.sectionflags	@""
	.align	4
.nv.constant0._Z10vector_addPdS_S_i:
	.zero		924


//--------------------- SYMBOLS --------------------------

	.type		.nv.reservedSmem.offset0,@object
	.size		.nv.reservedSmem.offset0,0x4
